	.headerflags	@"EF_CUDA_TEXMODE_UNIFIED EF_CUDA_64BIT_ADDRESS EF_CUDA_ACCELERATORS EF_CUDA_SM90 EF_CUDA_VIRTUAL_SM(EF_CUDA_SM90)"
	.elftype	@"ET_EXEC"


//--------------------- .nv.info                  --------------------------
	.section	.nv.info,"",@"SHT_CUDA_INFO"
	.align	4


	//----- nvinfo : EIATTR_REGCOUNT
	.align		4
        /*0000*/ 	.byte	0x04, 0x2f
        /*0002*/ 	.short	(.L_3 - .L_2)
	.align		4
.L_2:
        /*0004*/ 	.word	index@(triton_poi_fused__native_batch_norm_legit_no_training_relu_6)
        /*0008*/ 	.word	0x00000020


	//----- nvinfo : EIATTR_MIN_STACK_SIZE
	.align		4
.L_3:
        /*000c*/ 	.byte	0x04, 0x12
        /*000e*/ 	.short	(.L_5 - .L_4)
	.align		4
.L_4:
        /*0010*/ 	.word	index@(triton_poi_fused__native_batch_norm_legit_no_training_relu_6)
        /*0014*/ 	.word	0x00000000


	//----- nvinfo : EIATTR_FRAME_SIZE
	.align		4
.L_5:
        /*0018*/ 	.byte	0x04, 0x11
        /*001a*/ 	.short	(.L_7 - .L_6)
	.align		4
.L_6:
        /*001c*/ 	.word	index@(triton_poi_fused__native_batch_norm_legit_no_training_relu_6)
        /*0020*/ 	.word	0x00000000


	//----- nvinfo : EIATTR_MIN_STACK_SIZE
	.align		4
.L_7:
        /*0024*/ 	.byte	0x04, 0x12
        /*0026*/ 	.short	(.L_9 - .L_8)
	.align		4
.L_8:
        /*0028*/ 	.word	index@(triton_poi_fused__native_batch_norm_legit_no_training_relu_6)
        /*002c*/ 	.word	0x00000000
.L_9:


//--------------------- .nv.info.triton_poi_fused__native_batch_norm_legit_no_training_relu_6 --------------------------
	.section	.nv.info.triton_poi_fused__native_batch_norm_legit_no_training_relu_6,"",@"SHT_CUDA_INFO"
	.sectionflags	@""
	.align	4


	//----- nvinfo : EIATTR_CUDA_API_VERSION
	.align		4
        /*0000*/ 	.byte	0x04, 0x37
        /*0002*/ 	.short	(.L_11 - .L_10)
.L_10:
        /*0004*/ 	.word	0x0000007c


	//----- nvinfo : EIATTR_KPARAM_INFO
	.align		4
.L_11:
        /*0008*/ 	.byte	0x04, 0x17
        /*000a*/ 	.short	(.L_13 - .L_12)
.L_12:
        /*000c*/ 	.word	0x00000000
        /*0010*/ 	.short	0x0006
        /*0012*/ 	.short	0x0030
        /*0014*/ 	.byte	0x00, 0xf0, 0x11, 0x00


	//----- nvinfo : EIATTR_KPARAM_INFO
	.align		4
.L_13:
        /*0018*/ 	.byte	0x04, 0x17
        /*001a*/ 	.short	(.L_15 - .L_14)
.L_14:
        /*001c*/ 	.word	0x00000000
        /*0020*/ 	.short	0x0005
        /*0022*/ 	.short	0x0028
        /*0024*/ 	.byte	0x00, 0xf4, 0x21, 0x00


	//----- nvinfo : EIATTR_KPARAM_INFO
	.align		4
.L_15:
        /*0028*/ 	.byte	0x04, 0x17
        /*002a*/ 	.short	(.L_17 - .L_16)
.L_16:
        /*002c*/ 	.word	0x00000000
        /*0030*/ 	.short	0x0004
        /*0032*/ 	.short	0x0020
        /*0034*/ 	.byte	0x00, 0xf4, 0x21, 0x00


	//----- nvinfo : EIATTR_KPARAM_INFO
	.align		4
.L_17:
        /*0038*/ 	.byte	0x04, 0x17
        /*003a*/ 	.short	(.L_19 - .L_18)
.L_18:
        /*003c*/ 	.word	0x00000000
        /*0040*/ 	.short	0x0003
        /*0042*/ 	.short	0x0018
        /*0044*/ 	.byte	0x00, 0xf4, 0x21, 0x00


	//----- nvinfo : EIATTR_KPARAM_INFO
	.align		4
.L_19:
        /*0048*/ 	.byte	0x04, 0x17
        /*004a*/ 	.short	(.L_21 - .L_20)
.L_20:
        /*004c*/ 	.word	0x00000000
        /*0050*/ 	.short	0x0002
        /*0052*/ 	.short	0x0010
        /*0054*/ 	.byte	0x00, 0xf4, 0x21, 0x00


	//----- nvinfo : EIATTR_KPARAM_INFO
	.align		4
.L_21:
        /*0058*/ 	.byte	0x04, 0x17
        /*005a*/ 	.short	(.L_23 - .L_22)
.L_22:
        /*005c*/ 	.word	0x00000000
        /*0060*/ 	.short	0x0001
        /*0062*/ 	.short	0x0008
        /*0064*/ 	.byte	0x00, 0xf4, 0x21, 0x00


	//----- nvinfo : EIATTR_KPARAM_INFO
	.align		4
.L_23:
        /*0068*/ 	.byte	0x04, 0x17
        /*006a*/ 	.short	(.L_25 - .L_24)
.L_24:
        /*006c*/ 	.word	0x00000000
        /*0070*/ 	.short	0x0000
        /*0072*/ 	.short	0x0000
        /*0074*/ 	.byte	0x00, 0xf4, 0x21, 0x00


	//----- nvinfo : EIATTR_SPARSE_MMA_MASK
	.align		4
.L_25:
        /*0078*/ 	.byte	0x03, 0x50
        /*007a*/ 	.short	0x0000


	//----- nvinfo : EIATTR_MAXREG_COUNT
	.align		4
        /*007c*/ 	.byte	0x03, 0x1b
        /*007e*/ 	.short	0x00ff


	//----- nvinfo : EIATTR_EXIT_INSTR_OFFSETS
	.align		4
        /*0080*/ 	.byte	0x04, 0x1c
        /*0082*/ 	.short	(.L_27 - .L_26)


	//   ....[0]....
.L_26:
        /*0084*/ 	.word	0x00000710


	//----- nvinfo : EIATTR_REQNTID
	.align		4
.L_27:
        /*0088*/ 	.byte	0x04, 0x10
        /*008a*/ 	.short	(.L_29 - .L_28)
.L_28:
        /*008c*/ 	.word	0x00000080
        /*0090*/ 	.word	0x00000001
        /*0094*/ 	.word	0x00000001


	//----- nvinfo : EIATTR_CBANK_PARAM_SIZE
	.align		4
.L_29:
        /*0098*/ 	.byte	0x03, 0x19
        /*009a*/ 	.short	0x0034


	//----- nvinfo : EIATTR_PARAM_CBANK
	.align		4
        /*009c*/ 	.byte	0x04, 0x0a
        /*009e*/ 	.short	(.L_31 - .L_30)
	.align		4
.L_30:
        /*00a0*/ 	.word	index@(.nv.constant0.triton_poi_fused__native_batch_norm_legit_no_training_relu_6)
        /*00a4*/ 	.short	0x0210
        /*00a6*/ 	.short	0x0034


	//----- nvinfo : EIATTR_SW_WAR
	.align		4
.L_31:
        /*00a8*/ 	.byte	0x04, 0x36
        /*00aa*/ 	.short	(.L_33 - .L_32)
.L_32:
        /*00ac*/ 	.word	0x00000008
.L_33:


//--------------------- .nv.callgraph             --------------------------
	.section	.nv.callgraph,"",@"SHT_CUDA_CALLGRAPH"
	.align	4
	.sectionentsize	8
	.align		4
        /*0000*/ 	.word	0x00000000
	.align		4
        /*0004*/ 	.word	0xffffffff
	.align		4
        /*0008*/ 	.word	0x00000000
	.align		4
        /*000c*/ 	.word	0xfffffffe
	.align		4
        /*0010*/ 	.word	0x00000000
	.align		4
        /*0014*/ 	.word	0xfffffffd
	.align		4
        /*0018*/ 	.word	0x00000000
	.align		4
        /*001c*/ 	.word	0xfffffffc


//--------------------- .nv.constant4             --------------------------
	.section	.nv.constant4,"a",@progbits
	.align	8
	.align		8
.nv.constant4:
        /*0000*/ 	.dword	_$_str
	.align		8
        /*0008*/ 	.dword	_$_str_$_2


//--------------------- .text.triton_poi_fused__native_batch_norm_legit_no_training_relu_6 --------------------------
	.section	.text.triton_poi_fused__native_batch_norm_legit_no_training_relu_6,"ax",@progbits
	.align	128
        .global         triton_poi_fused__native_batch_norm_legit_no_training_relu_6
        .type           triton_poi_fused__native_batch_norm_legit_no_training_relu_6,@function
        .size           triton_poi_fused__native_batch_norm_legit_no_training_relu_6,(.L_x_1 - triton_poi_fused__native_batch_norm_legit_no_training_relu_6)
        .other          triton_poi_fused__native_batch_norm_legit_no_training_relu_6,@"STO_CUDA_ENTRY STV_DEFAULT"
triton_poi_fused__native_batch_norm_legit_no_training_relu_6:
.text.triton_poi_fused__native_batch_norm_legit_no_training_relu_6:
[----:B------:R-:W-:Y:S01]  /*0000*/  LDC R1, c[0x0][0x28] ;  /* 0x00000a00ff017b82 */ /* 0x000fe20000000800 */
[----:B------:R-:W1:Y:S07]  /*0010*/  S2R R0, SR_TID.X ;  /* 0x0000000000007919 */ /* 0x000e6e0000002100 */
[----:B------:R-:W2:Y:S01]  /*0020*/  LDC.64 R4, c[0x0][0x220] ;  /* 0x00008800ff047b82 */ /* 0x000ea20000000a00 */
[----:B------:R-:W-:Y:S01]  /*0030*/  ULDC.64 UR4, c[0x0][0x208] ;  /* 0x0000820000047ab9 */ /* 0x000fe20000000a00 */
[----:B------:R-:W3:Y:S06]  /*0040*/  S2R R7, SR_CTAID.X ;  /* 0x0000000000077919 */ /* 0x000eec0000002500 */
[----:B------:R-:W4:Y:S08]  /*0050*/  LDC.64 R12, c[0x0][0x218] ;  /* 0x00008600ff0c7b82 */ /* 0x000f300000000a00 */
[----:B------:R-:W5:Y:S08]  /*0060*/  LDC.64 R22, c[0x0][0x210] ;  /* 0x00008400ff167b82 */ /* 0x000f700000000a00 */
[----:B------:R-:W5:Y:S01]  /*0070*/  LDC.64 R20, c[0x0][0x228] ;  /* 0x00008a00ff147b82 */ /* 0x000f620000000a00 */
[----:B-1----:R-:W-:-:S07]  /*0080*/  SHF.L.U32 R0, R0, 0x2, RZ ;  /* 0x0000000200007819 */ /* 0x002fce00000006ff */
[----:B------:R-:W1:Y:S01]  /*0090*/  LDC.64 R24, c[0x0][0x230] ;  /* 0x00008c00ff187b82 */ /* 0x000e620000000a00 */
[----:B---3--:R-:W-:Y:S02]  /*00a0*/  SHF.R.S32.HI R3, RZ, 0x15, R7 ;  /* 0x00000015ff037819 */ /* 0x008fe40000011407 */
[----:B------:R-:W-:Y:S02]  /*00b0*/  LOP3.LUT R0, R0, 0x1fc, RZ, 0xc0, !PT ;  /* 0x000001fc00007812 */ /* 0x000fe400078ec0ff */
[----:B------:R-:W-:Y:S02]  /*00c0*/  SGXT R3, R3, 0x1 ;  /* 0x000000010303781a */ /* 0x000fe40000000200 */
[----:B------:R-:W-:-:S04]  /*00d0*/  LEA R0, R7, R0, 0xa ;  /* 0x0000000007007211 */ /* 0x000fc800078e50ff */
[----:B------:R-:W-:-:S04]  /*00e0*/  LEA.HI R3, R3, R0, RZ, 0x8 ;  /* 0x0000000003037211 */ /* 0x000fc800078f40ff */
[----:B------:R-:W-:-:S04]  /*00f0*/  LOP3.LUT R3, R3, 0xffffff00, RZ, 0xc0, !PT ;  /* 0xffffff0003037812 */ /* 0x000fc800078ec0ff */
[----:B------:R-:W-:-:S05]  /*0100*/  IADD3 R3, R0, -R3, RZ ;  /* 0x8000000300037210 */ /* 0x000fca0007ffe0ff */
[----:B--2---:R-:W-:-:S06]  /*0110*/  IMAD.WIDE R4, R3, 0x4, R4 ;  /* 0x0000000403047825 */ /* 0x004fcc00078e0204 */
[----:B------:R-:W2:Y:S01]  /*0120*/  LDG.E.EL.128 R4, desc[UR4][R4.64] ;  /* 0x0000000404047981 */ /* 0x000ea2000c2e1d00 */
[----:B----4-:R-:W-:-:S04]  /*0130*/  IMAD.WIDE R12, R3, 0x4, R12 ;  /* 0x00000004030c7825 */ /* 0x010fc800078e020c */
[----:B-----5:R-:W-:Y:S02]  /*0140*/  IMAD.WIDE R22, R0, 0x4, R22 ;  /* 0x0000000400167825 */ /* 0x020fe400078e0216 */
[----:B------:R-:W3:Y:S02]  /*0150*/  LDG.E.EL.128 R12, desc[UR4][R12.64] ;  /* 0x000000040c0c7981 */ /* 0x000ee4000c2e1d00 */
[C---:B0-----:R-:W-:Y:S02]  /*0160*/  IMAD.WIDE R20, R3.reuse, 0x4, R20 ;  /* 0x0000000403147825 */ /* 0x041fe400078e0214 */
[----:B------:R-:W3:Y:S02]  /*0170*/  LDG.E.128 R16, desc[UR4][R22.64+0x800] ;  /* 0x0008000416107981 */ /* 0x000ee4000c1e1d00 */
[----:B-1----:R-:W-:-:S04]  /*0180*/  IMAD.WIDE R24, R3, 0x4, R24 ;  /* 0x0000000403187825 */ /* 0x002fc800078e0218 */
[----:B--2---:R-:W-:Y:S01]  /*0190*/  FADD R6, R6, 9.9999997473787516356e-06 ;  /* 0x3727c5ac06067421 */ /* 0x004fe20000000000 */
[----:B------:R-:W-:Y:S01]  /*01a0*/  FADD R2, R4, 9.9999997473787516356e-06 ;  /* 0x3727c5ac04027421 */ /* 0x000fe20000000000 */
[----:B------:R-:W-:-:S03]  /*01b0*/  FADD R8, R5, 9.9999997473787516356e-06 ;  /* 0x3727c5ac05087421 */ /* 0x000fc60000000000 */
[----:B------:R-:W0:Y:S08]  /*01c0*/  MUFU.SQRT R26, R2 ;  /* 0x00000002001a7308 */ /* 0x000e300000002000 */
[----:B------:R-:W1:Y:S01]  /*01d0*/  MUFU.SQRT R6, R6 ;  /* 0x0000000600067308 */ /* 0x000e620000002000 */
[----:B0-----:R-:W-:-:S07]  /*01e0*/  FSETP.GT.AND P0, PT, R26, 8.50705917302346158658e+37, PT ;  /* 0x7e8000001a00780b */ /* 0x001fce0003f04000 */
[----:B------:R0:W2:Y:S01]  /*01f0*/  MUFU.SQRT R27, R8 ;  /* 0x00000008001b7308 */ /* 0x0000a20000002000 */
[----:B------:R-:W-:Y:S02]  /*0200*/  FSETP.GEU.AND P3, PT, R26, 1.175494350822287508e-38, PT ;  /* 0x008000001a00780b */ /* 0x000fe40003f6e000 */
[C---:B-1----:R-:W-:Y:S02]  /*0210*/  FSETP.GT.AND P2, PT, R6.reuse, 8.50705917302346158658e+37, PT ;  /* 0x7e8000000600780b */ /* 0x042fe40003f44000 */
[----:B------:R-:W-:Y:S01]  /*0220*/  FSETP.GEU.AND P5, PT, R6, 1.175494350822287508e-38, PT ;  /* 0x008000000600780b */ /* 0x000fe20003fae000 */
[----:B------:R-:W-:Y:S01]  /*0230*/  HFMA2.MMA R2, -RZ, RZ, 1.625, 0 ;  /* 0x3e800000ff027435 */ /* 0x000fe200000001ff */
[----:B0-----:R-:W4:Y:S01]  /*0240*/  LDG.E.128 R8, desc[UR4][R22.64] ;  /* 0x0000000416087981 */ /* 0x001f22000c1e1d00 */
[----:B------:R-:W-:Y:S01]  /*0250*/  @P0 FMUL R26, R26, 0.25 ;  /* 0x3e8000001a1a0820 */ /* 0x000fe20000400000 */
[----:B--2---:R-:W-:-:S05]  /*0260*/  FSETP.GT.AND P1, PT, R27, 8.50705917302346158658e+37, PT ;  /* 0x7e8000001b00780b */ /* 0x004fca0003f24000 */
[----:B------:R-:W-:Y:S01]  /*0270*/  @!P3 FMUL R26, R26, 16777216 ;  /* 0x4b8000001a1ab820 */ /* 0x000fe20000400000 */
[C---:B------:R-:W-:Y:S01]  /*0280*/  FSETP.GEU.AND P4, PT, R27.reuse, 1.175494350822287508e-38, PT ;  /* 0x008000001b00780b */ /* 0x040fe20003f8e000 */
[----:B------:R-:W-:Y:S02]  /*0290*/  @P2 FMUL R6, R6, 0.25 ;  /* 0x3e80000006062820 */ /* 0x000fe40000400000 */
[----:B------:R0:W1:Y:S01]  /*02a0*/  MUFU.RCP R5, R26 ;  /* 0x0000001a00057308 */ /* 0x0000620000001000 */
[----:B------:R-:W2:Y:S01]  /*02b0*/  LDG.E.EL.128 R20, desc[UR4][R20.64] ;  /* 0x0000000414147981 */ /* 0x000ea2000c2e1d00 */
[----:B------:R-:W-:Y:S02]  /*02c0*/  @!P5 FMUL R6, R6, 16777216 ;  /* 0x4b8000000606d820 */ /* 0x000fe40000400000 */
[----:B------:R-:W-:-:S04]  /*02d0*/  @P1 FMUL R27, R27, 0.25 ;  /* 0x3e8000001b1b1820 */ /* 0x000fc80000400000 */
[----:B------:R-:W5:Y:S02]  /*02e0*/  MUFU.RCP R6, R6 ;  /* 0x0000000600067308 */ /* 0x000f640000001000 */
[----:B------:R-:W-:Y:S01]  /*02f0*/  @!P4 FMUL R27, R27, 16777216 ;  /* 0x4b8000001b1bc820 */ /* 0x000fe20000400000 */
[----:B0-----:R-:W-:-:S05]  /*0300*/  FSEL R26, R2, 1, P0 ;  /* 0x3f800000021a7808 */ /* 0x001fca0000000000 */
[----:B------:R0:W-:Y:S01]  /*0310*/  MUFU.RCP R4, R27 ;  /* 0x0000001b00047308 */ /* 0x0001e20000001000 */
[----:B------:R-:W-:Y:S01]  /*0320*/  @!P3 FMUL R26, R26, 16777216 ;  /* 0x4b8000001a1ab820 */ /* 0x000fe20000400000 */
[----:B0-----:R-:W-:-:S03]  /*0330*/  FSEL R27, R2, 1, P2 ;  /* 0x3f800000021b7808 */ /* 0x001fc60001000000 */
[----:B-1----:R-:W-:Y:S02]  /*0340*/  FMUL R3, R5, R26 ;  /* 0x0000001a05037220 */ /* 0x002fe40000400000 */
[----:B------:R-:W-:-:S04]  /*0350*/  @!P5 FMUL R27, R27, 16777216 ;  /* 0x4b8000001b1bd820 */ /* 0x000fc80000400000 */
[----:B-----5:R-:W-:Y:S02]  /*0360*/  FMUL R5, R6, R27 ;  /* 0x0000001b06057220 */ /* 0x020fe40000400000 */
[----:B------:R-:W2:Y:S01]  /*0370*/  LDG.E.EL.128 R24, desc[UR4][R24.64] ;  /* 0x0000000418187981 */ /* 0x000ea2000c2e1d00 */
[----:B------:R-:W-:-:S04]  /*0380*/  FADD R7, R7, 9.9999997473787516356e-06 ;  /* 0x3727c5ac07077421 */ /* 0x000fc80000000000 */
[----:B------:R0:W1:Y:S01]  /*0390*/  MUFU.SQRT R28, R7 ;  /* 0x00000007001c7308 */ /* 0x0000620000002000 */
[----:B------:R-:W-:Y:S01]  /*03a0*/  FSEL R29, R2, 1, P1 ;  /* 0x3f800000021d7808 */ /* 0x000fe20000800000 */
[----:B0-----:R-:W0:Y:S01]  /*03b0*/  LDC.64 R6, c[0x0][0x238] ;  /* 0x00008e00ff067b82 */ /* 0x001e220000000a00 */
[C---:B-1----:R-:W-:Y:S02]  /*03c0*/  FSETP.GT.AND P0, PT, R28.reuse, 8.50705917302346158658e+37, PT ;  /* 0x7e8000001c00780b */ /* 0x042fe40003f04000 */
[----:B------:R-:W-:-:S11]  /*03d0*/  FSETP.GEU.AND P1, PT, R28, 1.175494350822287508e-38, PT ;  /* 0x008000001c00780b */ /* 0x000fd60003f2e000 */
[----:B------:R-:W-:-:S04]  /*03e0*/  @P0 FMUL R28, R28, 0.25 ;  /* 0x3e8000001c1c0820 */ /* 0x000fc80000400000 */
[----:B------:R-:W-:Y:S01]  /*03f0*/  @!P1 FMUL R28, R28, 16777216 ;  /* 0x4b8000001c1c9820 */ /* 0x000fe20000400000 */
[----:B------:R-:W-:-:S05]  /*0400*/  @!P4 FMUL R29, R29, 16777216 ;  /* 0x4b8000001d1dc820 */ /* 0x000fca0000400000 */
[----:B------:R-:W1:Y:S01]  /*0410*/  MUFU.RCP R28, R28 ;  /* 0x0000001c001c7308 */ /* 0x000e620000001000 */
[----:B------:R-:W-:Y:S01]  /*0420*/  FMUL R4, R4, R29 ;  /* 0x0000001d04047220 */ /* 0x000fe20000400000 */
[----:B------:R-:W-:-:S05]  /*0430*/  FSEL R29, R2, 1, P0 ;  /* 0x3f800000021d7808 */ /* 0x000fca0000000000 */
[----:B------:R-:W-:Y:S01]  /*0440*/  @!P1 FMUL R29, R29, 16777216 ;  /* 0x4b8000001d1d9820 */ /* 0x000fe20000400000 */
[----:B---3--:R-:W-:Y:S01]  /*0450*/  FADD R19, R19, -R15 ;  /* 0x8000000f13137221 */ /* 0x008fe20000000000 */
[----:B------:R-:W-:Y:S01]  /*0460*/  FADD R16, R16, -R12 ;  /* 0x8000000c10107221 */ /* 0x000fe20000000000 */
[----:B------:R-:W-:Y:S01]  /*0470*/  FADD R18, R18, -R14 ;  /* 0x8000000e12127221 */ /* 0x000fe20000000000 */
[----:B-1----:R-:W-:Y:S01]  /*0480*/  FMUL R2, R28, R29 ;  /* 0x0000001d1c027220 */ /* 0x002fe20000400000 */
[----:B------:R-:W-:Y:S01]  /*0490*/  FADD R17, R17, -R13 ;  /* 0x8000000d11117221 */ /* 0x000fe20000000000 */
[----:B----4-:R-:W-:Y:S01]  /*04a0*/  FADD R11, R11, -R15 ;  /* 0x8000000f0b0b7221 */ /* 0x010fe20000000000 */
[----:B------:R-:W-:Y:S01]  /*04b0*/  FADD R8, R8, -R12 ;  /* 0x8000000c08087221 */ /* 0x000fe20000000000 */
[----:B------:R-:W-:Y:S02]  /*04c0*/  FADD R12, R10, -R14 ;  /* 0x8000000e0a0c7221 */ /* 0x000fe40000000000 */
[C---:B------:R-:W-:Y:S01]  /*04d0*/  FMUL R10, R2.reuse, R11 ;  /* 0x0000000b020a7220 */ /* 0x040fe20000400000 */
[----:B------:R-:W-:Y:S01]  /*04e0*/  FMUL R2, R2, R19 ;  /* 0x0000001302027220 */ /* 0x000fe20000400000 */
[----:B------:R-:W-:Y:S01]  /*04f0*/  FADD R9, R9, -R13 ;  /* 0x8000000d09097221 */ /* 0x000fe20000000000 */
[C---:B------:R-:W-:Y:S01]  /*0500*/  FMUL R11, R5.reuse, R12 ;  /* 0x0000000c050b7220 */ /* 0x040fe20000400000 */
[----:B------:R-:W-:Y:S01]  /*0510*/  FMUL R5, R5, R18 ;  /* 0x0000001205057220 */ /* 0x000fe20000400000 */
[C---:B------:R-:W-:Y:S01]  /*0520*/  FMUL R15, R3.reuse, R8 ;  /* 0x00000008030f7220 */ /* 0x040fe20000400000 */
[C---:B------:R-:W-:Y:S01]  /*0530*/  FMUL R8, R4.reuse, R17 ;  /* 0x0000001104087220 */ /* 0x040fe20000400000 */
[----:B------:R-:W-:Y:S01]  /*0540*/  FMUL R13, R3, R16 ;  /* 0x00000010030d7220 */ /* 0x000fe20000400000 */
[----:B------:R-:W-:Y:S01]  /*0550*/  FMUL R12, R4, R9 ;  /* 0x00000009040c7220 */ /* 0x000fe20000400000 */
[----:B--2---:R-:W-:Y:S01]  /*0560*/  FFMA R2, R23, R2, R27 ;  /* 0x0000000217027223 */ /* 0x004fe2000000001b */
[----:B------:R-:W-:Y:S01]  /*0570*/  FFMA R5, R22, R5, R26 ;  /* 0x0000000516057223 */ /* 0x000fe2000000001a */
[----:B------:R-:W-:Y:S01]  /*0580*/  FFMA R8, R21, R8, R25 ;  /* 0x0000000815087223 */ /* 0x000fe20000000019 */
[----:B------:R-:W-:Y:S01]  /*0590*/  FFMA R10, R23, R10, R27 ;  /* 0x0000000a170a7223 */ /* 0x000fe2000000001b */
[C-C-:B------:R-:W-:Y:S01]  /*05a0*/  FFMA R3, R20.reuse, R15, R24.reuse ;  /* 0x0000000f14037223 */ /* 0x140fe20000000018 */
[----:B------:R-:W-:Y:S01]  /*05b0*/  FFMA R4, R20, R13, R24 ;  /* 0x0000000d14047223 */ /* 0x000fe20000000018 */
[----:B------:R-:W-:Y:S01]  /*05c0*/  FFMA R9, R21, R12, R25 ;  /* 0x0000000c15097223 */ /* 0x000fe20000000019 */
[----:B------:R-:W-:Y:S01]  /*05d0*/  FFMA R22, R22, R11, R26 ;  /* 0x0000000b16167223 */ /* 0x000fe2000000001a */
[----:B------:R-:W-:Y:S01]  /*05e0*/  FSETP.GEU.AND P6, PT, R2, RZ, PT ;  /* 0x000000ff0200720b */ /* 0x000fe20003fce000 */
[----:B0-----:R-:W-:Y:S01]  /*05f0*/  IMAD.WIDE R12, R0, 0x4, R6 ;  /* 0x00000004000c7825 */ /* 0x001fe200078e0206 */
[----:B------:R-:W-:-:S02]  /*0600*/  FSETP.GEU.AND P5, PT, R5, RZ, PT ;  /* 0x000000ff0500720b */ /* 0x000fc40003fae000 */
[----:B------:R-:W-:Y:S02]  /*0610*/  FSETP.GEU.AND P4, PT, R8, RZ, PT ;  /* 0x000000ff0800720b */ /* 0x000fe40003f8e000 */
[----:B------:R-:W-:Y:S02]  /*0620*/  FSETP.GEU.AND P3, PT, R10, RZ, PT ;  /* 0x000000ff0a00720b */ /* 0x000fe40003f6e000 */
[----:B------:R-:W-:Y:S02]  /*0630*/  SEL R7, R2, RZ, P6 ;  /* 0x000000ff02077207 */ /* 0x000fe40003000000 */
[----:B------:R-:W-:Y:S02]  /*0640*/  FSETP.GEU.AND P0, PT, R4, RZ, PT ;  /* 0x000000ff0400720b */ /* 0x000fe40003f0e000 */
[----:B------:R-:W-:Y:S02]  /*0650*/  FSETP.GEU.AND P2, PT, R22, RZ, PT ;  /* 0x000000ff1600720b */ /* 0x000fe40003f4e000 */
[----:B------:R-:W-:-:S02]  /*0660*/  FSETP.GEU.AND P1, PT, R9, RZ, PT ;  /* 0x000000ff0900720b */ /* 0x000fc40003f2e000 */
[----:B------:R-:W-:Y:S02]  /*0670*/  FSETP.GEU.AND P6, PT, R3, RZ, PT ;  /* 0x000000ff0300720b */ /* 0x000fe40003fce000 */
[----:B------:R-:W-:Y:S02]  /*0680*/  SEL R6, R5, RZ, P5 ;  /* 0x000000ff05067207 */ /* 0x000fe40002800000 */
[----:B------:R-:W-:Y:S02]  /*0690*/  SEL R5, R8, RZ, P4 ;  /* 0x000000ff08057207 */ /* 0x000fe40002000000 */
[----:B------:R-:W-:Y:S02]  /*06a0*/  SEL R11, R10, RZ, P3 ;  /* 0x000000ff0a0b7207 */ /* 0x000fe40001800000 */
[----:B------:R-:W-:Y:S02]  /*06b0*/  SEL R10, R22, RZ, P2 ;  /* 0x000000ff160a7207 */ /* 0x000fe40001000000 */
[----:B------:R-:W-:-:S02]  /*06c0*/  SEL R9, R9, RZ, P1 ;  /* 0x000000ff09097207 */ /* 0x000fc40000800000 */
[----:B------:R-:W-:Y:S02]  /*06d0*/  SEL R8, R3, RZ, P6 ;  /* 0x000000ff03087207 */ /* 0x000fe40003000000 */
[----:B------:R-:W-:-:S03]  /*06e0*/  SEL R4, R4, RZ, P0 ;  /* 0x000000ff04047207 */ /* 0x000fc60000000000 */
[----:B------:R-:W-:Y:S04]  /*06f0*/  STG.E.128 desc[UR4][R12.64], R8 ;  /* 0x000000080c007986 */ /* 0x000fe8000c101d04 */
[----:B------:R-:W-:Y:S01]  /*0700*/  STG.E.128 desc[UR4][R12.64+0x800], R4 ;  /* 0x000800040c007986 */ /* 0x000fe2000c101d04 */
[----:B------:R-:W-:Y:S05]  /*0710*/  EXIT ;  /* 0x000000000000794d */ /* 0x000fea0003800000 */
.L_x_0:
[----:B------:R-:W-:-:S00]  /*0720*/  BRA `(.L_x_0) ;  /* 0xfffffffc00fc7947 */ /* 0x000fc0000383ffff */
[----:B------:R-:W-:-:S00]  /*0730*/  NOP ;  /* 0x0000000000007918 */ /* 0x000fc00000000000 */
        /* <DEDUP_REMOVED lines=12> */
.L_x_1:


//--------------------- .nv.global.init           --------------------------
	.section	.nv.global.init,"aw",@progbits
.nv.global.init:
	.type		_$_str,@object
	.size		_$_str,(_$_str_$_2 - _$_str)
_$_str:
        /*0000*/ 	.byte	0x5f, 0x5f, 0x43, 0x55, 0x44, 0x41, 0x5f, 0x46, 0x54, 0x5a, 0x00
	.type		_$_str_$_2,@object
	.size		_$_str_$_2,(.L_1 - _$_str_$_2)
_$_str_$_2:
        /*000b*/ 	.byte	0x5f, 0x5f, 0x43, 0x55, 0x44, 0x41, 0x5f, 0x50, 0x52, 0x45, 0x43, 0x5f, 0x53, 0x51, 0x52, 0x54
        /*001b*/ 	.byte	0x00
.L_1:


//--------------------- .nv.constant0.triton_poi_fused__native_batch_norm_legit_no_training_relu_6 --------------------------
	.section	.nv.constant0.triton_poi_fused__native_batch_norm_legit_no_training_relu_6,"a",@progbits
	.sectionflags	@""
	.align	4
.nv.constant0.triton_poi_fused__native_batch_norm_legit_no_training_relu_6:
	.zero		580
